//
// Generated by NVIDIA NVVM Compiler
//
// Compiler Build ID: CL-36424714
// Cuda compilation tools, release 13.0, V13.0.88
// Based on NVVM 20.0.0
//

.version 9.0
.target sm_100
.address_size 64

	// .globl	_Z16forceCalculationPvS_
.extern .shared .align 16 .b8 shPosition[];

.visible .entry _Z16forceCalculationPvS_(
	.param .u64 .ptr .align 1 _Z16forceCalculationPvS__param_0,
	.param .u64 .ptr .align 1 _Z16forceCalculationPvS__param_1
)
{
	.reg .pred 	%p<7>;
	.reg .b16 	%rs<3>;
	.reg .b32 	%r<32>;
	.reg .b32 	%f<168>;
	.reg .b64 	%rd<11>;

	ld.param.u64 	%rd3, [_Z16forceCalculationPvS__param_0];
	ld.param.u64 	%rd2, [_Z16forceCalculationPvS__param_1];
	cvta.to.global.u64 	%rd1, %rd3;
	mov.u32 	%r1, %ntid.x;
	mov.u32 	%r18, %ctaid.x;
	mov.u32 	%r2, %tid.x;
	mad.lo.s32 	%r3, %r18, %r1, %r2;
	mul.wide.s32 	%rd4, %r3, 16;
	add.s64 	%rd5, %rd1, %rd4;
	.pragma "used_bytes_mask 4095";
	ld.global.v4.f32 	{%f1, %f2, %f3, %f32}, [%rd5];
	shl.b32 	%r19, %r2, 4;
	mov.u32 	%r20, shPosition;
	add.s32 	%r4, %r20, %r19;
	cvt.u16.u32 	%rs1, %r1;
	div.u16 	%rs2, 1023, %rs1;
	cvt.u32.u16 	%r5, %rs2;
	and.b32  	%r6, %r1, 3;
	and.b32  	%r7, %r1, 2044;
	and.b32  	%r21, %r1, -4;
	neg.s32 	%r8, %r21;
	mov.f32 	%f167, 0f00000000;
	mov.b32 	%r28, 0;
	mov.f32 	%f165, %f167;
	mov.f32 	%f166, %f167;
$L__BB0_1:
	mov.u32 	%r9, %r28;
	setp.lt.u32 	%p1, %r1, 4;
	mad.lo.s32 	%r23, %r9, %r1, %r2;
	mul.wide.u32 	%rd6, %r23, 16;
	add.s64 	%rd7, %rd1, %rd6;
	ld.global.v4.f32 	{%f34, %f35, %f36, %f37}, [%rd7];
	st.shared.v4.f32 	[%r4], {%f34, %f35, %f36, %f37};
	bar.sync 	0;
	mov.b32 	%r31, 0;
	@%p1 bra 	$L__BB0_4;
	add.s32 	%r29, %r20, 32;
	mov.u32 	%r30, %r8;
$L__BB0_3:
	.pragma "nounroll";
	ld.shared.v4.f32 	{%f38, %f39, %f40, %f41}, [%r29+-32];
	sub.f32 	%f42, %f38, %f1;
	sub.f32 	%f43, %f39, %f2;
	sub.f32 	%f44, %f40, %f3;
	mul.f32 	%f45, %f43, %f43;
	fma.rn.f32 	%f46, %f42, %f42, %f45;
	fma.rn.f32 	%f47, %f44, %f44, %f46;
	add.f32 	%f48, %f47, 0f3089705F;
	mul.f32 	%f49, %f48, %f48;
	mul.f32 	%f50, %f48, %f49;
	rsqrt.approx.f32 	%f51, %f50;
	mul.f32 	%f52, %f41, %f51;
	fma.rn.f32 	%f53, %f42, %f52, %f165;
	fma.rn.f32 	%f54, %f43, %f52, %f166;
	fma.rn.f32 	%f55, %f44, %f52, %f167;
	ld.shared.v4.f32 	{%f56, %f57, %f58, %f59}, [%r29+-16];
	sub.f32 	%f60, %f56, %f1;
	sub.f32 	%f61, %f57, %f2;
	sub.f32 	%f62, %f58, %f3;
	mul.f32 	%f63, %f61, %f61;
	fma.rn.f32 	%f64, %f60, %f60, %f63;
	fma.rn.f32 	%f65, %f62, %f62, %f64;
	add.f32 	%f66, %f65, 0f3089705F;
	mul.f32 	%f67, %f66, %f66;
	mul.f32 	%f68, %f66, %f67;
	rsqrt.approx.f32 	%f69, %f68;
	mul.f32 	%f70, %f59, %f69;
	fma.rn.f32 	%f71, %f60, %f70, %f53;
	fma.rn.f32 	%f72, %f61, %f70, %f54;
	fma.rn.f32 	%f73, %f62, %f70, %f55;
	ld.shared.v4.f32 	{%f74, %f75, %f76, %f77}, [%r29];
	sub.f32 	%f78, %f74, %f1;
	sub.f32 	%f79, %f75, %f2;
	sub.f32 	%f80, %f76, %f3;
	mul.f32 	%f81, %f79, %f79;
	fma.rn.f32 	%f82, %f78, %f78, %f81;
	fma.rn.f32 	%f83, %f80, %f80, %f82;
	add.f32 	%f84, %f83, 0f3089705F;
	mul.f32 	%f85, %f84, %f84;
	mul.f32 	%f86, %f84, %f85;
	rsqrt.approx.f32 	%f87, %f86;
	mul.f32 	%f88, %f77, %f87;
	fma.rn.f32 	%f89, %f78, %f88, %f71;
	fma.rn.f32 	%f90, %f79, %f88, %f72;
	fma.rn.f32 	%f91, %f80, %f88, %f73;
	ld.shared.v4.f32 	{%f92, %f93, %f94, %f95}, [%r29+16];
	sub.f32 	%f96, %f92, %f1;
	sub.f32 	%f97, %f93, %f2;
	sub.f32 	%f98, %f94, %f3;
	mul.f32 	%f99, %f97, %f97;
	fma.rn.f32 	%f100, %f96, %f96, %f99;
	fma.rn.f32 	%f101, %f98, %f98, %f100;
	add.f32 	%f102, %f101, 0f3089705F;
	mul.f32 	%f103, %f102, %f102;
	mul.f32 	%f104, %f102, %f103;
	rsqrt.approx.f32 	%f105, %f104;
	mul.f32 	%f106, %f95, %f105;
	fma.rn.f32 	%f165, %f96, %f106, %f89;
	fma.rn.f32 	%f166, %f97, %f106, %f90;
	fma.rn.f32 	%f167, %f98, %f106, %f91;
	add.s32 	%r30, %r30, 4;
	add.s32 	%r29, %r29, 64;
	setp.ne.s32 	%p2, %r30, 0;
	mov.u32 	%r31, %r7;
	@%p2 bra 	$L__BB0_3;
$L__BB0_4:
	setp.eq.s32 	%p3, %r6, 0;
	@%p3 bra 	$L__BB0_8;
	setp.eq.s32 	%p4, %r6, 1;
	shl.b32 	%r26, %r31, 4;
	add.s32 	%r15, %r20, %r26;
	ld.shared.v4.f32 	{%f107, %f108, %f109, %f110}, [%r15];
	sub.f32 	%f111, %f107, %f1;
	sub.f32 	%f112, %f108, %f2;
	sub.f32 	%f113, %f109, %f3;
	mul.f32 	%f114, %f112, %f112;
	fma.rn.f32 	%f115, %f111, %f111, %f114;
	fma.rn.f32 	%f116, %f113, %f113, %f115;
	add.f32 	%f117, %f116, 0f3089705F;
	mul.f32 	%f118, %f117, %f117;
	mul.f32 	%f119, %f117, %f118;
	rsqrt.approx.f32 	%f120, %f119;
	mul.f32 	%f121, %f110, %f120;
	fma.rn.f32 	%f165, %f111, %f121, %f165;
	fma.rn.f32 	%f166, %f112, %f121, %f166;
	fma.rn.f32 	%f167, %f113, %f121, %f167;
	@%p4 bra 	$L__BB0_8;
	setp.eq.s32 	%p5, %r6, 2;
	ld.shared.v4.f32 	{%f122, %f123, %f124, %f125}, [%r15+16];
	sub.f32 	%f126, %f122, %f1;
	sub.f32 	%f127, %f123, %f2;
	sub.f32 	%f128, %f124, %f3;
	mul.f32 	%f129, %f127, %f127;
	fma.rn.f32 	%f130, %f126, %f126, %f129;
	fma.rn.f32 	%f131, %f128, %f128, %f130;
	add.f32 	%f132, %f131, 0f3089705F;
	mul.f32 	%f133, %f132, %f132;
	mul.f32 	%f134, %f132, %f133;
	rsqrt.approx.f32 	%f135, %f134;
	mul.f32 	%f136, %f125, %f135;
	fma.rn.f32 	%f165, %f126, %f136, %f165;
	fma.rn.f32 	%f166, %f127, %f136, %f166;
	fma.rn.f32 	%f167, %f128, %f136, %f167;
	@%p5 bra 	$L__BB0_8;
	ld.shared.v4.f32 	{%f137, %f138, %f139, %f140}, [%r15+32];
	sub.f32 	%f141, %f137, %f1;
	sub.f32 	%f142, %f138, %f2;
	sub.f32 	%f143, %f139, %f3;
	mul.f32 	%f144, %f142, %f142;
	fma.rn.f32 	%f145, %f141, %f141, %f144;
	fma.rn.f32 	%f146, %f143, %f143, %f145;
	add.f32 	%f147, %f146, 0f3089705F;
	mul.f32 	%f148, %f147, %f147;
	mul.f32 	%f149, %f147, %f148;
	rsqrt.approx.f32 	%f150, %f149;
	mul.f32 	%f151, %f140, %f150;
	fma.rn.f32 	%f165, %f141, %f151, %f165;
	fma.rn.f32 	%f166, %f142, %f151, %f166;
	fma.rn.f32 	%f167, %f143, %f151, %f167;
$L__BB0_8:
	bar.sync 	0;
	add.s32 	%r28, %r9, 1;
	setp.ne.s32 	%p6, %r9, %r5;
	@%p6 bra 	$L__BB0_1;
	cvta.to.global.u64 	%rd8, %rd2;
	add.s64 	%rd10, %rd8, %rd4;
	mov.f32 	%f152, 0f00000000;
	st.global.v4.f32 	[%rd10], {%f165, %f166, %f167, %f152};
	ret;

}
	// .globl	_Z15updatePositionsiP6float4S0_S0_f
.visible .entry _Z15updatePositionsiP6float4S0_S0_f(
	.param .u32 _Z15updatePositionsiP6float4S0_S0_f_param_0,
	.param .u64 .ptr .align 1 _Z15updatePositionsiP6float4S0_S0_f_param_1,
	.param .u64 .ptr .align 1 _Z15updatePositionsiP6float4S0_S0_f_param_2,
	.param .u64 .ptr .align 1 _Z15updatePositionsiP6float4S0_S0_f_param_3,
	.param .f32 _Z15updatePositionsiP6float4S0_S0_f_param_4
)
{
	.reg .pred 	%p<2>;
	.reg .b32 	%r<6>;
	.reg .b32 	%f<20>;
	.reg .b64 	%rd<11>;
	.reg .b64 	%fd<23>;

	ld.param.u32 	%r2, [_Z15updatePositionsiP6float4S0_S0_f_param_0];
	ld.param.u64 	%rd1, [_Z15updatePositionsiP6float4S0_S0_f_param_1];
	ld.param.u64 	%rd2, [_Z15updatePositionsiP6float4S0_S0_f_param_2];
	ld.param.u64 	%rd3, [_Z15updatePositionsiP6float4S0_S0_f_param_3];
	ld.param.f32 	%f1, [_Z15updatePositionsiP6float4S0_S0_f_param_4];
	mov.u32 	%r3, %ctaid.x;
	mov.u32 	%r4, %ntid.x;
	mov.u32 	%r5, %tid.x;
	mad.lo.s32 	%r1, %r3, %r4, %r5;
	setp.ge.s32 	%p1, %r1, %r2;
	@%p1 bra 	$L__BB1_2;
	cvta.to.global.u64 	%rd4, %rd2;
	cvta.to.global.u64 	%rd5, %rd3;
	cvta.to.global.u64 	%rd6, %rd1;
	mul.wide.s32 	%rd7, %r1, 16;
	add.s64 	%rd8, %rd4, %rd7;
	.pragma "used_bytes_mask 4095";
	ld.global.v4.f32 	{%f2, %f3, %f4, %f5}, [%rd8];
	mul.f32 	%f6, %f1, %f2;
	cvt.f64.f32 	%fd1, %f6;
	add.s64 	%rd9, %rd5, %rd7;
	.pragma "used_bytes_mask 4095";
	ld.global.v4.f32 	{%f7, %f8, %f9, %f10}, [%rd9];
	cvt.f64.f32 	%fd2, %f7;
	mul.f64 	%fd3, %fd2, 0d3FE0000000000000;
	cvt.f64.f32 	%fd4, %f1;
	mul.f64 	%fd5, %fd3, %fd4;
	fma.rn.f64 	%fd6, %fd5, %fd4, %fd1;
	add.s64 	%rd10, %rd6, %rd7;
	.pragma "used_bytes_mask 4095";
	ld.global.v4.f32 	{%f11, %f12, %f13, %f14}, [%rd10];
	cvt.f64.f32 	%fd7, %f11;
	add.f64 	%fd8, %fd6, %fd7;
	cvt.rn.f32.f64 	%f15, %fd8;
	mul.f32 	%f16, %f1, %f3;
	cvt.f64.f32 	%fd9, %f16;
	cvt.f64.f32 	%fd10, %f8;
	mul.f64 	%fd11, %fd10, 0d3FE0000000000000;
	mul.f64 	%fd12, %fd11, %fd4;
	fma.rn.f64 	%fd13, %fd12, %fd4, %fd9;
	cvt.f64.f32 	%fd14, %f12;
	add.f64 	%fd15, %fd13, %fd14;
	cvt.rn.f32.f64 	%f17, %fd15;
	st.global.v2.f32 	[%rd10], {%f15, %f17};
	mul.f32 	%f18, %f1, %f4;
	cvt.f64.f32 	%fd16, %f18;
	cvt.f64.f32 	%fd17, %f9;
	mul.f64 	%fd18, %fd17, 0d3FE0000000000000;
	mul.f64 	%fd19, %fd18, %fd4;
	fma.rn.f64 	%fd20, %fd19, %fd4, %fd16;
	cvt.f64.f32 	%fd21, %f13;
	add.f64 	%fd22, %fd20, %fd21;
	cvt.rn.f32.f64 	%f19, %fd22;
	st.global.f32 	[%rd10+8], %f19;
$L__BB1_2:
	ret;

}
	// .globl	_Z16updateVelocitiesiP6float4S0_S0_d
.visible .entry _Z16updateVelocitiesiP6float4S0_S0_d(
	.param .u32 _Z16updateVelocitiesiP6float4S0_S0_d_param_0,
	.param .u64 .ptr .align 1 _Z16updateVelocitiesiP6float4S0_S0_d_param_1,
	.param .u64 .ptr .align 1 _Z16updateVelocitiesiP6float4S0_S0_d_param_2,
	.param .u64 .ptr .align 1 _Z16updateVelocitiesiP6float4S0_S0_d_param_3,
	.param .f64 _Z16updateVelocitiesiP6float4S0_S0_d_param_4
)
{
	.reg .pred 	%p<2>;
	.reg .b32 	%r<6>;
	.reg .b32 	%f<19>;
	.reg .b64 	%rd<11>;
	.reg .b64 	%fd<14>;

	ld.param.u32 	%r2, [_Z16updateVelocitiesiP6float4S0_S0_d_param_0];
	ld.param.u64 	%rd1, [_Z16updateVelocitiesiP6float4S0_S0_d_param_1];
	ld.param.u64 	%rd2, [_Z16updateVelocitiesiP6float4S0_S0_d_param_2];
	ld.param.u64 	%rd3, [_Z16updateVelocitiesiP6float4S0_S0_d_param_3];
	ld.param.f64 	%fd1, [_Z16updateVelocitiesiP6float4S0_S0_d_param_4];
	mov.u32 	%r3, %ctaid.x;
	mov.u32 	%r4, %ntid.x;
	mov.u32 	%r5, %tid.x;
	mad.lo.s32 	%r1, %r3, %r4, %r5;
	setp.ge.s32 	%p1, %r1, %r2;
	@%p1 bra 	$L__BB2_2;
	cvta.to.global.u64 	%rd4, %rd2;
	cvta.to.global.u64 	%rd5, %rd3;
	cvta.to.global.u64 	%rd6, %rd1;
	mul.wide.s32 	%rd7, %r1, 16;
	add.s64 	%rd8, %rd4, %rd7;
	.pragma "used_bytes_mask 4095";
	ld.global.v4.f32 	{%f1, %f2, %f3, %f4}, [%rd8];
	add.s64 	%rd9, %rd5, %rd7;
	.pragma "used_bytes_mask 4095";
	ld.global.v4.f32 	{%f5, %f6, %f7, %f8}, [%rd9];
	add.f32 	%f9, %f1, %f5;
	cvt.f64.f32 	%fd2, %f9;
	mul.f64 	%fd3, %fd2, 0d3FE0000000000000;
	add.s64 	%rd10, %rd6, %rd7;
	.pragma "used_bytes_mask 4095";
	ld.global.v4.f32 	{%f10, %f11, %f12, %f13}, [%rd10];
	cvt.f64.f32 	%fd4, %f10;
	fma.rn.f64 	%fd5, %fd1, %fd3, %fd4;
	cvt.rn.f32.f64 	%f14, %fd5;
	add.f32 	%f15, %f2, %f6;
	cvt.f64.f32 	%fd6, %f15;
	mul.f64 	%fd7, %fd6, 0d3FE0000000000000;
	cvt.f64.f32 	%fd8, %f11;
	fma.rn.f64 	%fd9, %fd1, %fd7, %fd8;
	cvt.rn.f32.f64 	%f16, %fd9;
	st.global.v2.f32 	[%rd10], {%f14, %f16};
	add.f32 	%f17, %f3, %f7;
	cvt.f64.f32 	%fd10, %f17;
	mul.f64 	%fd11, %fd10, 0d3FE0000000000000;
	cvt.f64.f32 	%fd12, %f12;
	fma.rn.f64 	%fd13, %fd1, %fd11, %fd12;
	cvt.rn.f32.f64 	%f18, %fd13;
	st.global.f32 	[%rd10+8], %f18;
$L__BB2_2:
	ret;

}


// ===== COMPILED SASS (sm_100) =====

	.target	sm_100

	.elftype	@"ET_EXEC"


//--------------------- .note.nv.tkinfo           --------------------------
	.section	.note.nv.tkinfo,"",@"SHT_NOTE"
	.sectionflags	@"SHF_NOTE_NV_TKINFO"
	.tkinfo
        /*0018*/ 	.word	0x00000002
        /*0030*/ 	.string	""
        /*0030*/ 	.string	"ptxas"
        /*0030*/ 	.string	"Cuda compilation tools, release 13.0, V13.0.88"
        /*0030*/ 	.string	"Build cuda_13.0.r13.0/compiler.36424714_0"
        /*0030*/ 	.string	"-arch sm_100 -m 64 "



//--------------------- .note.nv.cuinfo           --------------------------
	.section	.note.nv.cuinfo,"",@"SHT_NOTE"
	.sectionflags	@"SHF_NOTE_NV_CUINFO"
        /*0018*/ 	.short	0x0002
        /*001a*/ 	.short	0x0064
        /*001c*/ 	.short	0x0082
	.zero		2


//--------------------- .nv.info                  --------------------------
	.section	.nv.info,"",@"SHT_CUDA_INFO"
	.align	4


	//----- nvinfo : EIATTR_REGCOUNT
	.align		4
        /*0000*/ 	.byte	0x04, 0x2f
        /*0002*/ 	.short	(.L_1 - .L_0)
	.align		4
.L_0:
        /*0004*/ 	.word	index@(_Z16forceCalculationPvS_)
        /*0008*/ 	.word	0x0000001f


	//----- nvinfo : EIATTR_FRAME_SIZE
	.align		4
.L_1:
        /*000c*/ 	.byte	0x04, 0x11
        /*000e*/ 	.short	(.L_3 - .L_2)
	.align		4
.L_2:
        /*0010*/ 	.word	index@($__internal_0_$__cuda_sm20_div_u16)
        /*0014*/ 	.word	0x00000000


	//----- nvinfo : EIATTR_FRAME_SIZE
	.align		4
.L_3:
        /*0018*/ 	.byte	0x04, 0x11
        /*001a*/ 	.short	(.L_5 - .L_4)
	.align		4
.L_4:
        /*001c*/ 	.word	index@(_Z16forceCalculationPvS_)
        /*0020*/ 	.word	0x00000000


	//----- nvinfo : EIATTR_REGCOUNT
	.align		4
.L_5:
        /*0024*/ 	.byte	0x04, 0x2f
        /*0026*/ 	.short	(.L_7 - .L_6)
	.align		4
.L_6:
        /*0028*/ 	.word	index@(_Z15updatePositionsiP6float4S0_S0_f)
        /*002c*/ 	.word	0x0000001c


	//----- nvinfo : EIATTR_FRAME_SIZE
	.align		4
.L_7:
        /*0030*/ 	.byte	0x04, 0x11
        /*0032*/ 	.short	(.L_9 - .L_8)
	.align		4
.L_8:
        /*0034*/ 	.word	index@(_Z15updatePositionsiP6float4S0_S0_f)
        /*0038*/ 	.word	0x00000000


	//----- nvinfo : EIATTR_REGCOUNT
	.align		4
.L_9:
        /*003c*/ 	.byte	0x04, 0x2f
        /*003e*/ 	.short	(.L_11 - .L_10)
	.align		4
.L_10:
        /*0040*/ 	.word	index@(_Z16updateVelocitiesiP6float4S0_S0_d)
        /*0044*/ 	.word	0x0000001a


	//----- nvinfo : EIATTR_FRAME_SIZE
	.align		4
.L_11:
        /*0048*/ 	.byte	0x04, 0x11
        /*004a*/ 	.short	(.L_13 - .L_12)
	.align		4
.L_12:
        /*004c*/ 	.word	index@(_Z16updateVelocitiesiP6float4S0_S0_d)
        /*0050*/ 	.word	0x00000000


	//----- nvinfo : EIATTR_MIN_STACK_SIZE
	.align		4
.L_13:
        /*0054*/ 	.byte	0x04, 0x12
        /*0056*/ 	.short	(.L_15 - .L_14)
	.align		4
.L_14:
        /*0058*/ 	.word	index@(_Z16updateVelocitiesiP6float4S0_S0_d)
        /*005c*/ 	.word	0x00000000


	//----- nvinfo : EIATTR_MIN_STACK_SIZE
	.align		4
.L_15:
        /*0060*/ 	.byte	0x04, 0x12
        /*0062*/ 	.short	(.L_17 - .L_16)
	.align		4
.L_16:
        /*0064*/ 	.word	index@(_Z15updatePositionsiP6float4S0_S0_f)
        /*0068*/ 	.word	0x00000000


	//----- nvinfo : EIATTR_MIN_STACK_SIZE
	.align		4
.L_17:
        /*006c*/ 	.byte	0x04, 0x12
        /*006e*/ 	.short	(.L_19 - .L_18)
	.align		4
.L_18:
        /*0070*/ 	.word	index@(_Z16forceCalculationPvS_)
        /*0074*/ 	.word	0x00000000
.L_19:


//--------------------- .nv.compat                --------------------------
	.section	.nv.compat,"",@"SHT_CUDA_COMPAT_INFO"
	.align	4
        /*0000*/ 	.byte	0x02, 0x09, 0x00, 0x00, 0x02, 0x02, 0x01, 0x00, 0x02, 0x05, 0x05, 0x00, 0x03, 0x07, 0x01, 0x01
        /*0010*/ 	.byte	0x02, 0x03, 0x00, 0x00, 0x02, 0x06, 0x01, 0x00, 0x04, 0x0b, 0x08, 0x00, 0x01, 0x00, 0x00, 0x00
        /*0020*/ 	.byte	0x00, 0x00, 0x00, 0x00


//--------------------- .nv.info._Z16updateVelocitiesiP6float4S0_S0_d --------------------------
	.section	.nv.info._Z16updateVelocitiesiP6float4S0_S0_d,"",@"SHT_CUDA_INFO"
	.sectionflags	@""
	.align	4


	//----- nvinfo : EIATTR_CUDA_API_VERSION
	.align		4
        /*0000*/ 	.byte	0x04, 0x37
        /*0002*/ 	.short	(.L_21 - .L_20)
.L_20:
        /*0004*/ 	.word	0x00000082


	//----- nvinfo : EIATTR_KPARAM_INFO
	.align		4
.L_21:
        /*0008*/ 	.byte	0x04, 0x17
        /*000a*/ 	.short	(.L_23 - .L_22)
.L_22:
        /*000c*/ 	.word	0x00000000
        /*0010*/ 	.short	0x0004
        /*0012*/ 	.short	0x0020
        /*0014*/ 	.byte	0x00, 0xf0, 0x21, 0x00


	//----- nvinfo : EIATTR_KPARAM_INFO
	.align		4
.L_23:
        /*0018*/ 	.byte	0x04, 0x17
        /*001a*/ 	.short	(.L_25 - .L_24)
.L_24:
        /*001c*/ 	.word	0x00000000
        /*0020*/ 	.short	0x0003
        /*0022*/ 	.short	0x0018
        /*0024*/ 	.byte	0x00, 0xf5, 0x21, 0x00


	//----- nvinfo : EIATTR_KPARAM_INFO
	.align		4
.L_25:
        /*0028*/ 	.byte	0x04, 0x17
        /*002a*/ 	.short	(.L_27 - .L_26)
.L_26:
        /*002c*/ 	.word	0x00000000
        /*0030*/ 	.short	0x0002
        /*0032*/ 	.short	0x0010
        /*0034*/ 	.byte	0x00, 0xf5, 0x21, 0x00


	//----- nvinfo : EIATTR_KPARAM_INFO
	.align		4
.L_27:
        /*0038*/ 	.byte	0x04, 0x17
        /*003a*/ 	.short	(.L_29 - .L_28)
.L_28:
        /*003c*/ 	.word	0x00000000
        /*0040*/ 	.short	0x0001
        /*0042*/ 	.short	0x0008
        /*0044*/ 	.byte	0x00, 0xf5, 0x21, 0x00


	//----- nvinfo : EIATTR_KPARAM_INFO
	.align		4
.L_29:
        /*0048*/ 	.byte	0x04, 0x17
        /*004a*/ 	.short	(.L_31 - .L_30)
.L_30:
        /*004c*/ 	.word	0x00000000
        /*0050*/ 	.short	0x0000
        /*0052*/ 	.short	0x0000
        /*0054*/ 	.byte	0x00, 0xf0, 0x11, 0x00


	//----- nvinfo : EIATTR_SPARSE_MMA_MASK
	.align		4
.L_31:
        /*0058*/ 	.byte	0x03, 0x50
        /*005a*/ 	.short	0x0000


	//----- nvinfo : EIATTR_MAXREG_COUNT
	.align		4
        /*005c*/ 	.byte	0x03, 0x1b
        /*005e*/ 	.short	0x00ff


	//----- nvinfo : EIATTR_MERCURY_ISA_VERSION
	.align		4
        /*0060*/ 	.byte	0x03, 0x5f
        /*0062*/ 	.short	0x0101


	//----- nvinfo : EIATTR_UNUSED_LOAD_BYTE_OFFSET
	.align		4
        /*0064*/ 	.byte	0x04, 0x44
        /*0066*/ 	.short	(.L_33 - .L_32)


	//   ....[0]....
.L_32:
        /*0068*/ 	.word	0x000000f0
        /*006c*/ 	.word	0x00000fff


	//   ....[1]....
        /*0070*/ 	.word	0x00000110
        /*0074*/ 	.word	0x00000fff


	//   ....[2]....
        /*0078*/ 	.word	0x00000120
        /*007c*/ 	.word	0x00000fff


	//----- nvinfo : EIATTR_VRC_CTA_INIT_COUNT
	.align		4
.L_33:
        /*0080*/ 	.byte	0x02, 0x4a
	.zero		1
	.zero		1


	//----- nvinfo : EIATTR_EXIT_INSTR_OFFSETS
	.align		4
        /*0084*/ 	.byte	0x04, 0x1c
        /*0086*/ 	.short	(.L_35 - .L_34)


	//   ....[0]....
.L_34:
        /*0088*/ 	.word	0x00000070


	//   ....[1]....
        /*008c*/ 	.word	0x00000270


	//----- nvinfo : EIATTR_CBANK_PARAM_SIZE
	.align		4
.L_35:
        /*0090*/ 	.byte	0x03, 0x19
        /*0092*/ 	.short	0x0028


	//----- nvinfo : EIATTR_PARAM_CBANK
	.align		4
        /*0094*/ 	.byte	0x04, 0x0a
        /*0096*/ 	.short	(.L_37 - .L_36)
	.align		4
.L_36:
        /*0098*/ 	.word	index@(.nv.constant0._Z16updateVelocitiesiP6float4S0_S0_d)
        /*009c*/ 	.short	0x0380
        /*009e*/ 	.short	0x0028


	//----- nvinfo : EIATTR_SW_WAR
	.align		4
.L_37:
        /*00a0*/ 	.byte	0x04, 0x36
        /*00a2*/ 	.short	(.L_39 - .L_38)
.L_38:
        /*00a4*/ 	.word	0x00000008
.L_39:


//--------------------- .nv.info._Z15updatePositionsiP6float4S0_S0_f --------------------------
	.section	.nv.info._Z15updatePositionsiP6float4S0_S0_f,"",@"SHT_CUDA_INFO"
	.sectionflags	@""
	.align	4


	//----- nvinfo : EIATTR_CUDA_API_VERSION
	.align		4
        /*0000*/ 	.byte	0x04, 0x37
        /*0002*/ 	.short	(.L_41 - .L_40)
.L_40:
        /*0004*/ 	.word	0x00000082


	//----- nvinfo : EIATTR_KPARAM_INFO
	.align		4
.L_41:
        /*0008*/ 	.byte	0x04, 0x17
        /*000a*/ 	.short	(.L_43 - .L_42)
.L_42:
        /*000c*/ 	.word	0x00000000
        /*0010*/ 	.short	0x0004
        /*0012*/ 	.short	0x0020
        /*0014*/ 	.byte	0x00, 0xf0, 0x11, 0x00


	//----- nvinfo : EIATTR_KPARAM_INFO
	.align		4
.L_43:
        /*0018*/ 	.byte	0x04, 0x17
        /*001a*/ 	.short	(.L_45 - .L_44)
.L_44:
        /*001c*/ 	.word	0x00000000
        /*0020*/ 	.short	0x0003
        /*0022*/ 	.short	0x0018
        /*0024*/ 	.byte	0x00, 0xf5, 0x21, 0x00


	//----- nvinfo : EIATTR_KPARAM_INFO
	.align		4
.L_45:
        /*0028*/ 	.byte	0x04, 0x17
        /*002a*/ 	.short	(.L_47 - .L_46)
.L_46:
        /*002c*/ 	.word	0x00000000
        /*0030*/ 	.short	0x0002
        /*0032*/ 	.short	0x0010
        /*0034*/ 	.byte	0x00, 0xf5, 0x21, 0x00


	//----- nvinfo : EIATTR_KPARAM_INFO
	.align		4
.L_47:
        /*0038*/ 	.byte	0x04, 0x17
        /*003a*/ 	.short	(.L_49 - .L_48)
.L_48:
        /*003c*/ 	.word	0x00000000
        /*0040*/ 	.short	0x0001
        /*0042*/ 	.short	0x0008
        /*0044*/ 	.byte	0x00, 0xf5, 0x21, 0x00


	//----- nvinfo : EIATTR_KPARAM_INFO
	.align		4
.L_49:
        /*0048*/ 	.byte	0x04, 0x17
        /*004a*/ 	.short	(.L_51 - .L_50)
.L_50:
        /*004c*/ 	.word	0x00000000
        /*0050*/ 	.short	0x0000
        /*0052*/ 	.short	0x0000
        /*0054*/ 	.byte	0x00, 0xf0, 0x11, 0x00


	//----- nvinfo : EIATTR_SPARSE_MMA_MASK
	.align		4
.L_51:
        /*0058*/ 	.byte	0x03, 0x50
        /*005a*/ 	.short	0x0000


	//----- nvinfo : EIATTR_MAXREG_COUNT
	.align		4
        /*005c*/ 	.byte	0x03, 0x1b
        /*005e*/ 	.short	0x00ff


	//----- nvinfo : EIATTR_MERCURY_ISA_VERSION
	.align		4
        /*0060*/ 	.byte	0x03, 0x5f
        /*0062*/ 	.short	0x0101


	//----- nvinfo : EIATTR_UNUSED_LOAD_BYTE_OFFSET
	.align		4
        /*0064*/ 	.byte	0x04, 0x44
        /*0066*/ 	.short	(.L_53 - .L_52)


	//   ....[0]....
.L_52:
        /*0068*/ 	.word	0x000000e0
        /*006c*/ 	.word	0x00000fff


	//   ....[1]....
        /*0070*/ 	.word	0x00000110
        /*0074*/ 	.word	0x00000fff


	//   ....[2]....
        /*0078*/ 	.word	0x00000120
        /*007c*/ 	.word	0x00000fff


	//----- nvinfo : EIATTR_VRC_CTA_INIT_COUNT
	.align		4
.L_53:
        /*0080*/ 	.byte	0x02, 0x4a
	.zero		1
	.zero		1


	//----- nvinfo : EIATTR_EXIT_INSTR_OFFSETS
	.align		4
        /*0084*/ 	.byte	0x04, 0x1c
        /*0086*/ 	.short	(.L_55 - .L_54)


	//   ....[0]....
.L_54:
        /*0088*/ 	.word	0x00000070


	//   ....[1]....
        /*008c*/ 	.word	0x00000310


	//----- nvinfo : EIATTR_CBANK_PARAM_SIZE
	.align		4
.L_55:
        /*0090*/ 	.byte	0x03, 0x19
        /*0092*/ 	.short	0x0024


	//----- nvinfo : EIATTR_PARAM_CBANK
	.align		4
        /*0094*/ 	.byte	0x04, 0x0a
        /*0096*/ 	.short	(.L_57 - .L_56)
	.align		4
.L_56:
        /*0098*/ 	.word	index@(.nv.constant0._Z15updatePositionsiP6float4S0_S0_f)
        /*009c*/ 	.short	0x0380
        /*009e*/ 	.short	0x0024


	//----- nvinfo : EIATTR_SW_WAR
	.align		4
.L_57:
        /*00a0*/ 	.byte	0x04, 0x36
        /*00a2*/ 	.short	(.L_59 - .L_58)
.L_58:
        /*00a4*/ 	.word	0x00000008
.L_59:


//--------------------- .nv.info._Z16forceCalculationPvS_ --------------------------
	.section	.nv.info._Z16forceCalculationPvS_,"",@"SHT_CUDA_INFO"
	.sectionflags	@""
	.align	4


	//----- nvinfo : EIATTR_CUDA_API_VERSION
	.align		4
        /*0000*/ 	.byte	0x04, 0x37
        /*0002*/ 	.short	(.L_61 - .L_60)
.L_60:
        /*0004*/ 	.word	0x00000082


	//----- nvinfo : EIATTR_KPARAM_INFO
	.align		4
.L_61:
        /*0008*/ 	.byte	0x04, 0x17
        /*000a*/ 	.short	(.L_63 - .L_62)
.L_62:
        /*000c*/ 	.word	0x00000000
        /*0010*/ 	.short	0x0001
        /*0012*/ 	.short	0x0008
        /*0014*/ 	.byte	0x00, 0xf5, 0x21, 0x00


	//----- nvinfo : EIATTR_KPARAM_INFO
	.align		4
.L_63:
        /*0018*/ 	.byte	0x04, 0x17
        /*001a*/ 	.short	(.L_65 - .L_64)
.L_64:
        /*001c*/ 	.word	0x00000000
        /*0020*/ 	.short	0x0000
        /*0022*/ 	.short	0x0000
        /*0024*/ 	.byte	0x00, 0xf5, 0x21, 0x00


	//----- nvinfo : EIATTR_SPARSE_MMA_MASK
	.align		4
.L_65:
        /*0028*/ 	.byte	0x03, 0x50
        /*002a*/ 	.short	0x0000


	//----- nvinfo : EIATTR_MAXREG_COUNT
	.align		4
        /*002c*/ 	.byte	0x03, 0x1b
        /*002e*/ 	.short	0x00ff


	//----- nvinfo : EIATTR_NUM_BARRIERS
	.align		4
        /*0030*/ 	.byte	0x02, 0x4c
        /*0032*/ 	.byte	0x01
	.zero		1


	//----- nvinfo : EIATTR_MERCURY_ISA_VERSION
	.align		4
        /*0034*/ 	.byte	0x03, 0x5f
        /*0036*/ 	.short	0x0101


	//----- nvinfo : EIATTR_UNUSED_LOAD_BYTE_OFFSET
	.align		4
        /*0038*/ 	.byte	0x04, 0x44
        /*003a*/ 	.short	(.L_67 - .L_66)


	//   ....[0]....
.L_66:
        /*003c*/ 	.word	0x00000080
        /*0040*/ 	.word	0x00000fff


	//----- nvinfo : EIATTR_VRC_CTA_INIT_COUNT
	.align		4
.L_67:
        /*0044*/ 	.byte	0x02, 0x4a
	.zero		1
	.zero		1


	//----- nvinfo : EIATTR_EXIT_INSTR_OFFSETS
	.align		4
        /*0048*/ 	.byte	0x04, 0x1c
        /*004a*/ 	.short	(.L_69 - .L_68)


	//   ....[0]....
.L_68:
        /*004c*/ 	.word	0x00000b60


	//----- nvinfo : EIATTR_CRS_STACK_SIZE
	.align		4
.L_69:
        /*0050*/ 	.byte	0x04, 0x1e
        /*0052*/ 	.short	(.L_71 - .L_70)
.L_70:
        /*0054*/ 	.word	0x00000000


	//----- nvinfo : EIATTR_CBANK_PARAM_SIZE
	.align		4
.L_71:
        /*0058*/ 	.byte	0x03, 0x19
        /*005a*/ 	.short	0x0010


	//----- nvinfo : EIATTR_PARAM_CBANK
	.align		4
        /*005c*/ 	.byte	0x04, 0x0a
        /*005e*/ 	.short	(.L_73 - .L_72)
	.align		4
.L_72:
        /*0060*/ 	.word	index@(.nv.constant0._Z16forceCalculationPvS_)
        /*0064*/ 	.short	0x0380
        /*0066*/ 	.short	0x0010


	//----- nvinfo : EIATTR_SW_WAR
	.align		4
.L_73:
        /*0068*/ 	.byte	0x04, 0x36
        /*006a*/ 	.short	(.L_75 - .L_74)
.L_74:
        /*006c*/ 	.word	0x00000008
.L_75:


//--------------------- .nv.callgraph             --------------------------
	.section	.nv.callgraph,"",@"SHT_CUDA_CALLGRAPH"
	.align	4
	.sectionentsize	8
	.align		4
        /*0000*/ 	.word	0x00000000
	.align		4
        /*0004*/ 	.word	0xffffffff
	.align		4
        /*0008*/ 	.word	0x00000000
	.align		4
        /*000c*/ 	.word	0xfffffffe
	.align		4
        /*0010*/ 	.word	0x00000000
	.align		4
        /*0014*/ 	.word	0xfffffffd
	.align		4
        /*0018*/ 	.word	0x00000000
	.align		4
        /*001c*/ 	.word	0xfffffffc


//--------------------- .text._Z16updateVelocitiesiP6float4S0_S0_d --------------------------
	.section	.text._Z16updateVelocitiesiP6float4S0_S0_d,"ax",@progbits
	.align	128
        .global         _Z16updateVelocitiesiP6float4S0_S0_d
        .type           _Z16updateVelocitiesiP6float4S0_S0_d,@function
        .size           _Z16updateVelocitiesiP6float4S0_S0_d,(.L_x_8 - _Z16updateVelocitiesiP6float4S0_S0_d)
        .other          _Z16updateVelocitiesiP6float4S0_S0_d,@"STO_CUDA_ENTRY STV_DEFAULT"
_Z16updateVelocitiesiP6float4S0_S0_d:
.text._Z16updateVelocitiesiP6float4S0_S0_d:
[----:B------:R-:W-:Y:S01]  /*0000*/  LDC R1, c[0x0][0x37c] ;  /* 0x0000df00ff017b82 */ /* 0x000fe20000000800 */
[----:B------:R-:W0:Y:S07]  /*0010*/  S2R R0, SR_TID.X ;  /* 0x0000000000007919 */ /* 0x000e2e0000002100 */
[----:B------:R-:W0:Y:S01]  /*0020*/  S2UR UR4, SR_CTAID.X ;  /* 0x00000000000479c3 */ /* 0x000e220000002500 */
[----:B------:R-:W1:Y:S07]  /*0030*/  LDCU UR5, c[0x0][0x380] ;  /* 0x00007000ff0577ac */ /* 0x000e6e0008000800 */
[----:B------:R-:W0:Y:S02]  /*0040*/  LDC R7, c[0x0][0x360] ;  /* 0x0000d800ff077b82 */ /* 0x000e240000000800 */
[----:B0-----:R-:W-:-:S05]  /*0050*/  IMAD R7, R7, UR4, R0 ;  /* 0x0000000407077c24 */ /* 0x001fca000f8e0200 */
[----:B-1----:R-:W-:-:S13]  /*0060*/  ISETP.GE.AND P0, PT, R7, UR5, PT ;  /* 0x0000000507007c0c */ /* 0x002fda000bf06270 */
[----:B------:R-:W-:Y:S05]  /*0070*/  @P0 EXIT ;  /* 0x000000000000094d */ /* 0x000fea0003800000 */
[----:B------:R-:W0:Y:S01]  /*0080*/  LDC.64 R4, c[0x0][0x398] ;  /* 0x0000e600ff047b82 */ /* 0x000e220000000a00 */
[----:B------:R-:W1:Y:S01]  /*0090*/  LDCU.64 UR4, c[0x0][0x358] ;  /* 0x00006b00ff0477ac */ /* 0x000e620008000a00 */
[----:B------:R-:W2:Y:S06]  /*00a0*/  LDCU.64 UR6, c[0x0][0x3a0] ;  /* 0x00007400ff0677ac */ /* 0x000eac0008000a00 */
[----:B------:R-:W3:Y:S08]  /*00b0*/  LDC.64 R12, c[0x0][0x390] ;  /* 0x0000e400ff0c7b82 */ /* 0x000ef00000000a00 */
[----:B------:R-:W4:Y:S01]  /*00c0*/  LDC.64 R2, c[0x0][0x388] ;  /* 0x0000e200ff027b82 */ /* 0x000f220000000a00 */
[----:B0-----:R-:W-:-:S04]  /*00d0*/  IMAD.WIDE R4, R7, 0x10, R4 ;  /* 0x0000001007047825 */ /* 0x001fc800078e0204 */
[----:B---3--:R-:W-:-:S06]  /*00e0*/  IMAD.WIDE R12, R7, 0x10, R12 ;  /* 0x00000010070c7825 */ /* 0x008fcc00078e020c */
[----:B-1----:R-:W3:Y:S01]  /*00f0*/  LDG.E.128 R12, desc[UR4][R12.64] ;  /* 0x000000040c0c7981 */ /* 0x002ee2000c1e1d00 */
[----:B----4-:R-:W-:-:S03]  /*0100*/  IMAD.WIDE R2, R7, 0x10, R2 ;  /* 0x0000001007027825 */ /* 0x010fc600078e0202 */
[----:B------:R-:W3:Y:S04]  /*0110*/  LDG.E.128 R4, desc[UR4][R4.64] ;  /* 0x0000000404047981 */ /* 0x000ee8000c1e1d00 */
[----:B------:R-:W4:Y:S01]  /*0120*/  LDG.E.128 R8, desc[UR4][R2.64] ;  /* 0x0000000402087981 */ /* 0x000f22000c1e1d00 */
[----:B---3--:R-:W-:Y:S01]  /*0130*/  FADD R14, R14, R6 ;  /* 0x000000060e0e7221 */ /* 0x008fe20000000000 */
[----:B------:R-:W-:Y:S01]  /*0140*/  FADD R0, R12, R4 ;  /* 0x000000040c007221 */ /* 0x000fe20000000000 */
[----:B------:R-:W-:Y:S02]  /*0150*/  FADD R15, R13, R5 ;  /* 0x000000050d0f7221 */ /* 0x000fe40000000000 */
[----:B------:R-:W0:Y:S08]  /*0160*/  F2F.F64.F32 R4, R14 ;  /* 0x0000000e00047310 */ /* 0x000e300000201800 */
[----:B------:R-:W1:Y:S08]  /*0170*/  F2F.F64.F32 R20, R0 ;  /* 0x0000000000147310 */ /* 0x000e700000201800 */
[----:B------:R-:W3:Y:S01]  /*0180*/  F2F.F64.F32 R22, R15 ;  /* 0x0000000f00167310 */ /* 0x000ee20000201800 */
[----:B0-----:R-:W-:-:S07]  /*0190*/  DMUL R4, R4, 0.5 ;  /* 0x3fe0000004047828 */ /* 0x001fce0000000000 */
[----:B----4-:R-:W2:Y:S01]  /*01a0*/  F2F.F64.F32 R10, R10 ;  /* 0x0000000a000a7310 */ /* 0x010ea20000201800 */
[----:B-1----:R-:W-:-:S07]  /*01b0*/  DMUL R20, R20, 0.5 ;  /* 0x3fe0000014147828 */ /* 0x002fce0000000000 */
[----:B------:R-:W0:Y:S01]  /*01c0*/  F2F.F64.F32 R18, R8 ;  /* 0x0000000800127310 */ /* 0x000e220000201800 */
[----:B---3--:R-:W-:-:S07]  /*01d0*/  DMUL R22, R22, 0.5 ;  /* 0x3fe0000016167828 */ /* 0x008fce0000000000 */
[----:B------:R-:W1:Y:S01]  /*01e0*/  F2F.F64.F32 R16, R9 ;  /* 0x0000000900107310 */ /* 0x000e620000201800 */
[----:B--2---:R-:W-:Y:S02]  /*01f0*/  DFMA R4, R4, UR6, R10 ;  /* 0x0000000604047c2b */ /* 0x004fe4000800000a */
[----:B0-----:R-:W-:Y:S02]  /*0200*/  DFMA R18, R20, UR6, R18 ;  /* 0x0000000614127c2b */ /* 0x001fe40008000012 */
[----:B-1----:R-:W-:-:S04]  /*0210*/  DFMA R16, R22, UR6, R16 ;  /* 0x0000000616107c2b */ /* 0x002fc80008000010 */
[----:B------:R-:W-:Y:S08]  /*0220*/  F2F.F32.F64 R6, R18 ;  /* 0x0000001200067310 */ /* 0x000ff00000301000 */
[----:B------:R-:W0:Y:S08]  /*0230*/  F2F.F32.F64 R7, R16 ;  /* 0x0000001000077310 */ /* 0x000e300000301000 */
[----:B------:R-:W1:Y:S01]  /*0240*/  F2F.F32.F64 R5, R4 ;  /* 0x0000000400057310 */ /* 0x000e620000301000 */
[----:B0-----:R-:W-:Y:S04]  /*0250*/  STG.E.64 desc[UR4][R2.64], R6 ;  /* 0x0000000602007986 */ /* 0x001fe8000c101b04 */
[----:B-1----:R-:W-:Y:S01]  /*0260*/  STG.E desc[UR4][R2.64+0x8], R5 ;  /* 0x0000080502007986 */ /* 0x002fe2000c101904 */
[----:B------:R-:W-:Y:S05]  /*0270*/  EXIT ;  /* 0x000000000000794d */ /* 0x000fea0003800000 */
.L_x_0:
[----:B------:R-:W-:-:S00]  /*0280*/  BRA `(.L_x_0) ;  /* 0xfffffffc00fc7947 */ /* 0x000fc0000383ffff */
[----:B------:R-:W-:-:S00]  /*0290*/  NOP ;  /* 0x0000000000007918 */ /* 0x000fc00000000000 */
        /* <DEDUP_REMOVED lines=14> */
.L_x_8:


//--------------------- .text._Z15updatePositionsiP6float4S0_S0_f --------------------------
	.section	.text._Z15updatePositionsiP6float4S0_S0_f,"ax",@progbits
	.align	128
        .global         _Z15updatePositionsiP6float4S0_S0_f
        .type           _Z15updatePositionsiP6float4S0_S0_f,@function
        .size           _Z15updatePositionsiP6float4S0_S0_f,(.L_x_9 - _Z15updatePositionsiP6float4S0_S0_f)
        .other          _Z15updatePositionsiP6float4S0_S0_f,@"STO_CUDA_ENTRY STV_DEFAULT"
_Z15updatePositionsiP6float4S0_S0_f:
.text._Z15updatePositionsiP6float4S0_S0_f:
        /* <DEDUP_REMOVED lines=10> */
[----:B------:R-:W2:Y:S06]  /*00a0*/  LDCU UR6, c[0x0][0x3a0] ;  /* 0x00007400ff0677ac */ /* 0x000eac0008000800 */
[----:B------:R-:W3:Y:S08]  /*00b0*/  LDC.64 R6, c[0x0][0x390] ;  /* 0x0000e400ff067b82 */ /* 0x000ef00000000a00 */
[----:B------:R-:W4:Y:S01]  /*00c0*/  LDC.64 R2, c[0x0][0x388] ;  /* 0x0000e200ff027b82 */ /* 0x000f220000000a00 */
[----:B0-----:R-:W-:-:S06]  /*00d0*/  IMAD.WIDE R12, R5, 0x10, R12 ;  /* 0x00000010050c7825 */ /* 0x001fcc00078e020c */
[----:B-1----:R-:W5:Y:S01]  /*00e0*/  LDG.E.128 R12, desc[UR4][R12.64] ;  /* 0x000000040c0c7981 */ /* 0x002f62000c1e1d00 */
[----:B---3--:R-:W-:-:S04]  /*00f0*/  IMAD.WIDE R6, R5, 0x10, R6 ;  /* 0x0000001005067825 */ /* 0x008fc800078e0206 */
[----:B----4-:R-:W-:Y:S02]  /*0100*/  IMAD.WIDE R2, R5, 0x10, R2 ;  /* 0x0000001005027825 */ /* 0x010fe400078e0202 */
[----:B------:R-:W3:Y:S04]  /*0110*/  LDG.E.128 R4, desc[UR4][R6.64] ;  /* 0x0000000406047981 */ /* 0x000ee8000c1e1d00 */
[----:B------:R-:W4:Y:S01]  /*0120*/  LDG.E.128 R8, desc[UR4][R2.64] ;  /* 0x0000000402087981 */ /* 0x000f22000c1e1d00 */
[----:B--2---:R-:W-:Y:S08]  /*0130*/  F2F.F64.F32 R20, UR6 ;  /* 0x0000000600147d10 */ /* 0x004ff00008201800 */
[----:B-----5:R-:W0:Y:S08]  /*0140*/  F2F.F64.F32 R14, R14 ;  /* 0x0000000e000e7310 */ /* 0x020e300000201800 */
[----:B------:R-:W1:Y:S08]  /*0150*/  F2F.F64.F32 R22, R12 ;  /* 0x0000000c00167310 */ /* 0x000e700000201800 */
[----:B------:R-:W2:Y:S01]  /*0160*/  F2F.F64.F32 R24, R13 ;  /* 0x0000000d00187310 */ /* 0x000ea20000201800 */
[----:B---3--:R-:W-:Y:S01]  /*0170*/  FMUL R0, R6, UR6 ;  /* 0x0000000606007c20 */ /* 0x008fe20008400000 */
[----:B------:R-:W-:Y:S01]  /*0180*/  FMUL R18, R4, UR6 ;  /* 0x0000000604127c20 */ /* 0x000fe20008400000 */
[----:B------:R-:W-:Y:S01]  /*0190*/  FMUL R5, R5, UR6 ;  /* 0x0000000605057c20 */ /* 0x000fe20008400000 */
[----:B0-----:R-:W-:-:S04]  /*01a0*/  DMUL R14, R14, 0.5 ;  /* 0x3fe000000e0e7828 */ /* 0x001fc80000000000 */
[----:B------:R-:W0:Y:S01]  /*01b0*/  F2F.F64.F32 R6, R0 ;  /* 0x0000000000067310 */ /* 0x000e220000201800 */
[----:B-1----:R-:W-:Y:S02]  /*01c0*/  DMUL R22, R22, 0.5 ;  /* 0x3fe0000016167828 */ /* 0x002fe40000000000 */
[----:B--2---:R-:W-:-:S05]  /*01d0*/  DMUL R24, R24, 0.5 ;  /* 0x3fe0000018187828 */ /* 0x004fca0000000000 */
[----:B------:R-:W1:Y:S01]  /*01e0*/  F2F.F64.F32 R18, R18 ;  /* 0x0000001200127310 */ /* 0x000e620000201800 */
[----:B------:R-:W-:-:S07]  /*01f0*/  DMUL R14, R20, R14 ;  /* 0x0000000e140e7228 */ /* 0x000fce0000000000 */
[----:B------:R-:W2:Y:S01]  /*0200*/  F2F.F64.F32 R4, R5 ;  /* 0x0000000500047310 */ /* 0x000ea20000201800 */
[----:B------:R-:W-:Y:S02]  /*0210*/  DMUL R22, R22, R20 ;  /* 0x0000001416167228 */ /* 0x000fe40000000000 */
[----:B------:R-:W-:-:S05]  /*0220*/  DMUL R24, R20, R24 ;  /* 0x0000001814187228 */ /* 0x000fca0000000000 */
[----:B----4-:R-:W3:Y:S01]  /*0230*/  F2F.F64.F32 R10, R10 ;  /* 0x0000000a000a7310 */ /* 0x010ee20000201800 */
[----:B0-----:R-:W-:-:S07]  /*0240*/  DFMA R6, R20, R14, R6 ;  /* 0x0000000e1406722b */ /* 0x001fce0000000006 */
[----:B------:R-:W0:Y:S01]  /*0250*/  F2F.F64.F32 R16, R8 ;  /* 0x0000000800107310 */ /* 0x000e220000201800 */
[----:B-1----:R-:W-:-:S07]  /*0260*/  DFMA R18, R20, R22, R18 ;  /* 0x000000161412722b */ /* 0x002fce0000000012 */
[----:B------:R-:W1:Y:S01]  /*0270*/  F2F.F64.F32 R8, R9 ;  /* 0x0000000900087310 */ /* 0x000e620000201800 */
[----:B--2---:R-:W-:Y:S02]  /*0280*/  DFMA R4, R20, R24, R4 ;  /* 0x000000181404722b */ /* 0x004fe40000000004 */
[----:B---3--:R-:W-:Y:S02]  /*0290*/  DADD R6, R6, R10 ;  /* 0x0000000006067229 */ /* 0x008fe4000000000a */
[----:B0-----:R-:W-:-:S04]  /*02a0*/  DADD R16, R18, R16 ;  /* 0x0000000012107229 */ /* 0x001fc80000000010 */
[----:B-1----:R-:W-:Y:S02]  /*02b0*/  DADD R4, R4, R8 ;  /* 0x0000000004047229 */ /* 0x002fe40000000008 */
[----:B------:R-:W-:Y:S08]  /*02c0*/  F2F.F32.F64 R12, R16 ;  /* 0x00000010000c7310 */ /* 0x000ff00000301000 */
[----:B------:R-:W0:Y:S08]  /*02d0*/  F2F.F32.F64 R13, R4 ;  /* 0x00000004000d7310 */ /* 0x000e300000301000 */
[----:B------:R-:W1:Y:S01]  /*02e0*/  F2F.F32.F64 R7, R6 ;  /* 0x0000000600077310 */ /* 0x000e620000301000 */
[----:B0-----:R-:W-:Y:S04]  /*02f0*/  STG.E.64 desc[UR4][R2.64], R12 ;  /* 0x0000000c02007986 */ /* 0x001fe8000c101b04 */
[----:B-1----:R-:W-:Y:S01]  /*0300*/  STG.E desc[UR4][R2.64+0x8], R7 ;  /* 0x0000080702007986 */ /* 0x002fe2000c101904 */
[----:B------:R-:W-:Y:S05]  /*0310*/  EXIT ;  /* 0x000000000000794d */ /* 0x000fea0003800000 */
.L_x_1:
        /* <DEDUP_REMOVED lines=14> */
.L_x_9:


//--------------------- .text._Z16forceCalculationPvS_ --------------------------
	.section	.text._Z16forceCalculationPvS_,"ax",@progbits
	.align	128
        .global         _Z16forceCalculationPvS_
        .type           _Z16forceCalculationPvS_,@function
        .size           _Z16forceCalculationPvS_,(.L_x_7 - _Z16forceCalculationPvS_)
        .other          _Z16forceCalculationPvS_,@"STO_CUDA_ENTRY STV_DEFAULT"
_Z16forceCalculationPvS_:
.text._Z16forceCalculationPvS_:
[----:B------:R-:W-:Y:S01]  /*0000*/  LDC R1, c[0x0][0x37c] ;  /* 0x0000df00ff017b82 */ /* 0x000fe20000000800 */
[----:B------:R-:W0:Y:S07]  /*0010*/  S2R R3, SR_CTAID.X ;  /* 0x0000000000037919 */ /* 0x000e2e0000002500 */
[----:B------:R-:W1:Y:S01]  /*0020*/  LDC.64 R8, c[0x0][0x380] ;  /* 0x0000e000ff087b82 */ /* 0x000e620000000a00 */
[----:B------:R-:W0:Y:S01]  /*0030*/  LDCU UR12, c[0x0][0x360] ;  /* 0x00006c00ff0c77ac */ /* 0x000e220008000800 */
[----:B------:R-:W0:Y:S01]  /*0040*/  S2R R2, SR_TID.X ;  /* 0x0000000000027919 */ /* 0x000e220000002100 */
[----:B------:R-:W2:Y:S01]  /*0050*/  LDCU.64 UR10, c[0x0][0x358] ;  /* 0x00006b00ff0a77ac */ /* 0x000ea20008000a00 */
[----:B0-----:R-:W-:-:S04]  /*0060*/  IMAD R0, R3, UR12, R2 ;  /* 0x0000000c03007c24 */ /* 0x001fc8000f8e0202 */
[----:B-1----:R-:W-:-:S06]  /*0070*/  IMAD.WIDE R8, R0, 0x10, R8 ;  /* 0x0000001000087825 */ /* 0x002fcc00078e0208 */
[----:B--2---:R-:W2:Y:S01]  /*0080*/  LDG.E.128 R8, desc[UR10][R8.64] ;  /* 0x0000000a08087981 */ /* 0x004ea2000c1e1d00 */
[----:B------:R-:W0:Y:S01]  /*0090*/  S2UR UR5, SR_CgaCtaId ;  /* 0x00000000000579c3 */ /* 0x000e220000008800 */
[----:B------:R-:W-:Y:S02]  /*00a0*/  UMOV UR4, 0x400 ;  /* 0x0000040000047882 */ /* 0x000fe40000000000 */
[----:B0-----:R-:W-:Y:S02]  /*00b0*/  ULEA UR5, UR5, UR4, 0x18 ;  /* 0x0000000405057291 */ /* 0x001fe4000f8ec0ff */
[----:B------:R-:W-:-:S04]  /*00c0*/  ULOP3.LUT UR4, UR12, 0xffff, URZ, 0xc0, !UPT ;  /* 0x0000ffff0c047892 */ /* 0x000fc8000f8ec0ff */
[----:B------:R-:W-:Y:S02]  /*00d0*/  LEA R24, R2, UR5, 0x4 ;  /* 0x0000000502187c11 */ /* 0x000fe4000f8e20ff */
[----:B--2---:R-:W-:-:S07]  /*00e0*/  MOV R11, 0x100 ;  /* 0x00000100000b7802 */ /* 0x004fce0000000f00 */
[----:B------:R-:W-:Y:S05]  /*00f0*/  CALL.REL.NOINC `($__internal_0_$__cuda_sm20_div_u16) ;  /* 0x00000008009c7944 */ /* 0x000fea0003c00000 */
[----:B------:R-:W-:Y:S01]  /*0100*/  LOP3.LUT R3, R7, 0xffff, RZ, 0xc0, !PT ;  /* 0x0000ffff07037812 */ /* 0x000fe200078ec0ff */
[----:B------:R-:W-:Y:S01]  /*0110*/  HFMA2 R11, -RZ, RZ, 0, 0 ;  /* 0x00000000ff0b7431 */ /* 0x000fe200000001ff */
[----:B------:R-:W-:Y:S01]  /*0120*/  ULOP3.LUT UR4, UR12, 0xfffffffc, URZ, 0xc0, !UPT ;  /* 0xfffffffc0c047892 */ /* 0x000fe2000f8ec0ff */
[----:B------:R-:W-:Y:S02]  /*0130*/  MOV R6, RZ ;  /* 0x000000ff00067202 */ /* 0x000fe40000000f00 */
[----:B------:R-:W-:Y:S02]  /*0140*/  CS2R R4, SRZ ;  /* 0x0000000000047805 */ /* 0x000fe4000001ff00 */
[----:B------:R-:W-:Y:S01]  /*0150*/  IADD3 R3, PT, PT, R3, 0x1, RZ ;  /* 0x0000000103037810 */ /* 0x000fe20007ffe0ff */
[----:B------:R-:W-:Y:S02]  /*0160*/  ULOP3.LUT UR8, UR12, 0x3, URZ, 0xc0, !UPT ;  /* 0x000000030c087892 */ /* 0x000fe4000f8ec0ff */
[----:B------:R-:W-:-:S02]  /*0170*/  ULOP3.LUT UR6, UR12, 0x7fc, URZ, 0xc0, !UPT ;  /* 0x000007fc0c067892 */ /* 0x000fc4000f8ec0ff */
[----:B------:R-:W-:-:S12]  /*0180*/  UIADD3 UR7, UPT, UPT, -UR4, URZ, URZ ;  /* 0x000000ff04077290 */ /* 0x000fd8000fffe1ff */
.L_x_5:
[----:B0-----:R-:W0:Y:S01]  /*0190*/  LDC.64 R12, c[0x0][0x380] ;  /* 0x0000e000ff0c7b82 */ /* 0x001e220000000a00 */
[----:B------:R-:W-:-:S04]  /*01a0*/  IMAD R7, R11, UR12, R2 ;  /* 0x0000000c0b077c24 */ /* 0x000fc8000f8e0202 */
[----:B0-----:R-:W-:-:S06]  /*01b0*/  IMAD.WIDE.U32 R12, R7, 0x10, R12 ;  /* 0x00000010070c7825 */ /* 0x001fcc00078e000c */
[----:B------:R-:W2:Y:S01]  /*01c0*/  LDG.E.128 R12, desc[UR10][R12.64] ;  /* 0x0000000a0c0c7981 */ /* 0x000ea2000c1e1d00 */
[----:B------:R-:W-:Y:S01]  /*01d0*/  UISETP.GE.U32.AND UP0, UPT, UR12, 0x4, UPT ;  /* 0x000000040c00788c */ /* 0x000fe2000bf06070 */
[----:B------:R-:W-:Y:S01]  /*01e0*/  IADD3 R11, PT, PT, R11, 0x1, RZ ;  /* 0x000000010b0b7810 */ /* 0x000fe20007ffe0ff */
[----:B------:R-:W-:-:S03]  /*01f0*/  UMOV UR4, URZ ;  /* 0x000000ff00047c82 */ /* 0x000fc60008000000 */
[----:B------:R-:W-:Y:S01]  /*0200*/  ISETP.NE.AND P0, PT, R11, R3, PT ;  /* 0x000000030b00720c */ /* 0x000fe20003f05270 */
[----:B--2---:R0:W-:Y:S01]  /*0210*/  STS.128 [R24], R12 ;  /* 0x0000000c18007388 */ /* 0x0041e20000000c00 */
[----:B------:R-:W-:Y:S06]  /*0220*/  BAR.SYNC.DEFER_BLOCKING 0x0 ;  /* 0x0000000000007b1d */ /* 0x000fec0000010000 */
[----:B------:R-:W-:Y:S05]  /*0230*/  BRA.U !UP0, `(.L_x_2) ;  /* 0x00000005083c7547 */ /* 0x000fea000b800000 */
[----:B------:R-:W-:Y:S01]  /*0240*/  UIADD3 UR9, UPT, UPT, UR5, 0x20, URZ ;  /* 0x0000002005097890 */ /* 0x000fe2000fffe0ff */
[----:B------:R-:W-:-:S11]  /*0250*/  UMOV UR4, UR7 ;  /* 0x0000000700047c82 */ /* 0x000fd60008000000 */
.L_x_3:
[----:B0-----:R-:W0:Y:S01]  /*0260*/  LDS.128 R12, [UR9+-0x20] ;  /* 0xffffe009ff0c7984 */ /* 0x001e220008000c00 */
[----:B------:R-:W-:-:S03]  /*0270*/  UIADD3 UR4, UPT, UPT, UR4, 0x4, URZ ;  /* 0x0000000404047890 */ /* 0x000fc6000fffe0ff */
[----:B------:R-:W1:Y:S01]  /*0280*/  LDS.128 R20, [UR9] ;  /* 0x00000009ff147984 */ /* 0x000e620008000c00 */
[----:B------:R-:W-:Y:S01]  /*0290*/  UISETP.NE.AND UP0, UPT, UR4, URZ, UPT ;  /* 0x000000ff0400728c */ /* 0x000fe2000bf05270 */
[C---:B0-----:R-:W-:Y:S01]  /*02a0*/  FADD R26, -R9.reuse, R13 ;  /* 0x0000000d091a7221 */ /* 0x041fe20000000100 */
[----:B------:R-:W-:Y:S01]  /*02b0*/  FADD R13, -R8, R12 ;  /* 0x0000000c080d7221 */ /* 0x000fe20000000100 */
[----:B------:R-:W-:Y:S02]  /*02c0*/  FADD R7, -R10, R14 ;  /* 0x0000000e0a077221 */ /* 0x000fe40000000100 */
[----:B------:R-:W-:Y:S01]  /*02d0*/  FMUL R12, R26, R26 ;  /* 0x0000001a1a0c7220 */ /* 0x000fe20000400000 */
[----:B-1----:R-:W-:Y:S01]  /*02e0*/  FADD R21, -R9, R21 ;  /* 0x0000001509157221 */ /* 0x002fe20000000100 */
[----:B------:R-:W-:Y:S01]  /*02f0*/  FADD R20, -R8, R20 ;  /* 0x0000001408147221 */ /* 0x000fe20000000100 */
[----:B------:R-:W-:Y:S01]  /*0300*/  FADD R22, -R10, R22 ;  /* 0x000000160a167221 */ /* 0x000fe20000000100 */
[----:B------:R-:W-:-:S04]  /*0310*/  FFMA R12, R13, R13, R12 ;  /* 0x0000000d0d0c7223 */ /* 0x000fc8000000000c */
[----:B------:R-:W-:-:S04]  /*0320*/  FFMA R12, R7, R7, R12 ;  /* 0x00000007070c7223 */ /* 0x000fc8000000000c */
[----:B------:R-:W-:-:S04]  /*0330*/  FADD R12, R12, 9.9999997171806853657e-10 ;  /* 0x3089705f0c0c7421 */ /* 0x000fc80000000000 */
[----:B------:R-:W-:-:S04]  /*0340*/  FMUL R17, R12, R12 ;  /* 0x0000000c0c117220 */ /* 0x000fc80000400000 */
[----:B------:R-:W-:Y:S02]  /*0350*/  FMUL R25, R12, R17 ;  /* 0x000000110c197220 */ /* 0x000fe40000400000 */
[----:B------:R-:W0:Y:S03]  /*0360*/  LDS.128 R16, [UR9+-0x10] ;  /* 0xfffff009ff107984 */ /* 0x000e260008000c00 */
[----:B------:R-:W-:-:S13]  /*0370*/  FSETP.GEU.AND P1, PT, |R25|, 1.175494350822287508e-38, PT ;  /* 0x008000001900780b */ /* 0x000fda0003f2e200 */
[----:B------:R-:W-:-:S04]  /*0380*/  @!P1 FMUL R25, R25, 16777216 ;  /* 0x4b80000019199820 */ /* 0x000fc80000400000 */
[----:B------:R-:W1:Y:S02]  /*0390*/  MUFU.RSQ R12, R25 ;  /* 0x00000019000c7308 */ /* 0x000e640000001400 */
[----:B-1----:R-:W-:Y:S01]  /*03a0*/  @!P1 FMUL R12, R12, 4096 ;  /* 0x458000000c0c9820 */ /* 0x002fe20000400000 */
[----:B0-----:R-:W-:-:S03]  /*03b0*/  FADD R17, -R9, R17 ;  /* 0x0000001109117221 */ /* 0x001fc60000000100 */
[----:B------:R-:W-:Y:S01]  /*03c0*/  FMUL R15, R15, R12 ;  /* 0x0000000c0f0f7220 */ /* 0x000fe20000400000 */
[----:B------:R-:W-:-:S03]  /*03d0*/  FADD R18, -R10, R18 ;  /* 0x000000120a127221 */ /* 0x000fc60000000100 */
[----:B------:R-:W-:Y:S01]  /*03e0*/  FFMA R12, R13, R15, R4 ;  /* 0x0000000f0d0c7223 */ /* 0x000fe20000000004 */
[----:B------:R-:W-:Y:S01]  /*03f0*/  FMUL R4, R17, R17 ;  /* 0x0000001111047220 */ /* 0x000fe20000400000 */
[----:B------:R-:W-:Y:S01]  /*0400*/  FADD R13, -R8, R16 ;  /* 0x00000010080d7221 */ /* 0x000fe20000000100 */
[-C--:B------:R-:W-:Y:S01]  /*0410*/  FFMA R14, R26, R15.reuse, R5 ;  /* 0x0000000f1a0e7223 */ /* 0x080fe20000000005 */
[----:B------:R-:W-:Y:S02]  /*0420*/  FFMA R15, R7, R15, R6 ;  /* 0x0000000f070f7223 */ /* 0x000fe40000000006 */
[----:B------:R-:W-:Y:S02]  /*0430*/  FFMA R25, R13, R13, R4 ;  /* 0x0000000d0d197223 */ /* 0x000fe40000000004 */
[----:B------:R-:W0:Y:S01]  /*0440*/  LDS.128 R4, [UR9+0x10] ;  /* 0x00001009ff047984 */ /* 0x000e220008000c00 */
[----:B------:R-:W-:Y:S01]  /*0450*/  UIADD3 UR9, UPT, UPT, UR9, 0x40, URZ ;  /* 0x0000004009097890 */ /* 0x000fe2000fffe0ff */
[----:B------:R-:W-:-:S04]  /*0460*/  FFMA R25, R18, R18, R25 ;  /* 0x0000001212197223 */ /* 0x000fc80000000019 */
[----:B------:R-:W-:-:S04]  /*0470*/  FADD R25, R25, 9.9999997171806853657e-10 ;  /* 0x3089705f19197421 */ /* 0x000fc80000000000 */
[----:B------:R-:W-:-:S04]  /*0480*/  FMUL R16, R25, R25 ;  /* 0x0000001919107220 */ /* 0x000fc80000400000 */
[----:B------:R-:W-:Y:S01]  /*0490*/  FMUL R16, R25, R16 ;  /* 0x0000001019107220 */ /* 0x000fe20000400000 */
[----:B------:R-:W-:-:S04]  /*04a0*/  FMUL R25, R21, R21 ;  /* 0x0000001515197220 */ /* 0x000fc80000400000 */
[----:B------:R-:W-:Y:S01]  /*04b0*/  FSETP.GEU.AND P1, PT, |R16|, 1.175494350822287508e-38, PT ;  /* 0x008000001000780b */ /* 0x000fe20003f2e200 */
[----:B------:R-:W-:-:S04]  /*04c0*/  FFMA R25, R20, R20, R25 ;  /* 0x0000001414197223 */ /* 0x000fc80000000019 */
[----:B------:R-:W-:-:S04]  /*04d0*/  FFMA R25, R22, R22, R25 ;  /* 0x0000001616197223 */ /* 0x000fc80000000019 */
[----:B------:R-:W-:-:S04]  /*04e0*/  FADD R25, R25, 9.9999997171806853657e-10 ;  /* 0x3089705f19197421 */ /* 0x000fc80000000000 */
[----:B------:R-:W-:Y:S01]  /*04f0*/  @!P1 FMUL R16, R16, 16777216 ;  /* 0x4b80000010109820 */ /* 0x000fe20000400000 */
[----:B------:R-:W-:-:S03]  /*0500*/  FMUL R28, R25, R25 ;  /* 0x00000019191c7220 */ /* 0x000fc60000400000 */
[----:B------:R-:W1:Y:S01]  /*0510*/  MUFU.RSQ R26, R16 ;  /* 0x00000010001a7308 */ /* 0x000e620000001400 */
[----:B------:R-:W-:Y:S01]  /*0520*/  FMUL R25, R25, R28 ;  /* 0x0000001c19197220 */ /* 0x000fe20000400000 */
[----:B0-----:R-:W-:Y:S01]  /*0530*/  FADD R5, -R9, R5 ;  /* 0x0000000509057221 */ /* 0x001fe20000000100 */
[----:B------:R-:W-:Y:S01]  /*0540*/  FADD R4, -R8, R4 ;  /* 0x0000000408047221 */ /* 0x000fe20000000100 */
[----:B------:R-:W-:Y:S02]  /*0550*/  FADD R6, -R10, R6 ;  /* 0x000000060a067221 */ /* 0x000fe40000000100 */
[----:B------:R-:W-:-:S04]  /*0560*/  FMUL R27, R5, R5 ;  /* 0x00000005051b7220 */ /* 0x000fc80000400000 */
[----:B------:R-:W-:-:S04]  /*0570*/  FFMA R27, R4, R4, R27 ;  /* 0x00000004041b7223 */ /* 0x000fc8000000001b */
[----:B------:R-:W-:Y:S01]  /*0580*/  FFMA R27, R6, R6, R27 ;  /* 0x00000006061b7223 */ /* 0x000fe2000000001b */
[----:B-1----:R-:W-:Y:S01]  /*0590*/  @!P1 FMUL R26, R26, 4096 ;  /* 0x458000001a1a9820 */ /* 0x002fe20000400000 */
[----:B------:R-:W-:Y:S02]  /*05a0*/  FSETP.GEU.AND P1, PT, |R25|, 1.175494350822287508e-38, PT ;  /* 0x008000001900780b */ /* 0x000fe40003f2e200 */
[----:B------:R-:W-:Y:S01]  /*05b0*/  FADD R27, R27, 9.9999997171806853657e-10 ;  /* 0x3089705f1b1b7421 */ /* 0x000fe20000000000 */
[----:B------:R-:W-:-:S03]  /*05c0*/  FMUL R19, R19, R26 ;  /* 0x0000001a13137220 */ /* 0x000fc60000400000 */
[----:B------:R-:W-:Y:S01]  /*05d0*/  FMUL R16, R27, R27 ;  /* 0x0000001b1b107220 */ /* 0x000fe20000400000 */
[-C--:B------:R-:W-:Y:S01]  /*05e0*/  FFMA R13, R13, R19.reuse, R12 ;  /* 0x000000130d0d7223 */ /* 0x080fe2000000000c */
[-C--:B------:R-:W-:Y:S01]  /*05f0*/  FFMA R14, R17, R19.reuse, R14 ;  /* 0x00000013110e7223 */ /* 0x080fe2000000000e */
[----:B------:R-:W-:Y:S01]  /*0600*/  FFMA R15, R18, R19, R15 ;  /* 0x00000013120f7223 */ /* 0x000fe2000000000f */
[----:B------:R-:W-:-:S03]  /*0610*/  FMUL R27, R27, R16 ;  /* 0x000000101b1b7220 */ /* 0x000fc60000400000 */
[----:B------:R-:W-:Y:S02]  /*0620*/  @!P1 FMUL R25, R25, 16777216 ;  /* 0x4b80000019199820 */ /* 0x000fe40000400000 */
[C---:B------:R-:W-:Y:S02]  /*0630*/  FSETP.GEU.AND P2, PT, |R27|.reuse, 1.175494350822287508e-38, PT ;  /* 0x008000001b00780b */ /* 0x040fe40003f4e200 */
[----:B------:R-:W0:Y:S11]  /*0640*/  MUFU.RSQ R26, R25 ;  /* 0x00000019001a7308 */ /* 0x000e360000001400 */
[----:B------:R-:W-:-:S04]  /*0650*/  @!P2 FMUL R27, R27, 16777216 ;  /* 0x4b8000001b1ba820 */ /* 0x000fc80000400000 */
[----:B------:R-:W1:Y:S01]  /*0660*/  MUFU.RSQ R16, R27 ;  /* 0x0000001b00107308 */ /* 0x000e620000001400 */
[----:B0-----:R-:W-:-:S04]  /*0670*/  @!P1 FMUL R26, R26, 4096 ;  /* 0x458000001a1a9820 */ /* 0x001fc80000400000 */
[----:B------:R-:W-:-:S04]  /*0680*/  FMUL R23, R23, R26 ;  /* 0x0000001a17177220 */ /* 0x000fc80000400000 */
[-C--:B------:R-:W-:Y:S01]  /*0690*/  FFMA R13, R20, R23.reuse, R13 ;  /* 0x00000017140d7223 */ /* 0x080fe2000000000d */
[-C--:B------:R-:W-:Y:S01]  /*06a0*/  FFMA R14, R21, R23.reuse, R14 ;  /* 0x00000017150e7223 */ /* 0x080fe2000000000e */
[----:B------:R-:W-:Y:S01]  /*06b0*/  FFMA R15, R22, R23, R15 ;  /* 0x00000017160f7223 */ /* 0x000fe2000000000f */
[----:B-1----:R-:W-:-:S04]  /*06c0*/  @!P2 FMUL R16, R16, 4096 ;  /* 0x458000001010a820 */ /* 0x002fc80000400000 */
[----:B------:R-:W-:-:S04]  /*06d0*/  FMUL R7, R7, R16 ;  /* 0x0000001007077220 */ /* 0x000fc80000400000 */
[-C--:B------:R-:W-:Y:S01]  /*06e0*/  FFMA R4, R4, R7.reuse, R13 ;  /* 0x0000000704047223 */ /* 0x080fe2000000000d */
[-C--:B------:R-:W-:Y:S01]  /*06f0*/  FFMA R5, R5, R7.reuse, R14 ;  /* 0x0000000705057223 */ /* 0x080fe2000000000e */
[----:B------:R-:W-:Y:S01]  /*0700*/  FFMA R6, R6, R7, R15 ;  /* 0x0000000706067223 */ /* 0x000fe2000000000f */
[----:B------:R-:W-:Y:S06]  /*0710*/  BRA.U UP0, `(.L_x_3) ;  /* 0xfffffff900d07547 */ /* 0x000fec000b83ffff */
[----:B------:R-:W-:-:S05]  /*0720*/  UMOV UR4, UR6 ;  /* 0x0000000600047c82 */ /* 0x000fca0008000000 */
.L_x_2:
[----:B------:R-:W-:-:S09]  /*0730*/  UISETP.NE.AND UP0, UPT, UR8, URZ, UPT ;  /* 0x000000ff0800728c */ /* 0x000fd2000bf05270 */
[----:B------:R-:W-:Y:S05]  /*0740*/  BRA.U !UP0, `(.L_x_4) ;  /* 0x0000000108ec7547 */ /* 0x000fea000b800000 */
[----:B------:R-:W-:Y:S02]  /*0750*/  ULEA UR4, UR4, UR5, 0x4 ;  /* 0x0000000504047291 */ /* 0x000fe4000f8e20ff */
[----:B------:R-:W-:-:S07]  /*0760*/  UISETP.NE.AND UP0, UPT, UR8, 0x1, UPT ;  /* 0x000000010800788c */ /* 0x000fce000bf05270 */
[----:B0-----:R-:W0:Y:S02]  /*0770*/  LDS.128 R12, [UR4] ;  /* 0x00000004ff0c7984 */ /* 0x001e240008000c00 */
[----:B0-----:R-:W-:Y:S01]  /*0780*/  FADD R16, -R9, R13 ;  /* 0x0000000d09107221 */ /* 0x001fe20000000100 */
[----:B------:R-:W-:Y:S01]  /*0790*/  FADD R7, -R8, R12 ;  /* 0x0000000c08077221 */ /* 0x000fe20000000100 */
[----:B------:R-:W-:Y:S02]  /*07a0*/  FADD R13, -R10, R14 ;  /* 0x0000000e0a0d7221 */ /* 0x000fe40000000100 */
[----:B------:R-:W-:-:S04]  /*07b0*/  FMUL R12, R16, R16 ;  /* 0x00000010100c7220 */ /* 0x000fc80000400000 */
[----:B------:R-:W-:-:S04]  /*07c0*/  FFMA R12, R7, R7, R12 ;  /* 0x00000007070c7223 */ /* 0x000fc8000000000c */
[----:B------:R-:W-:-:S04]  /*07d0*/  FFMA R12, R13, R13, R12 ;  /* 0x0000000d0d0c7223 */ /* 0x000fc8000000000c */
[----:B------:R-:W-:-:S04]  /*07e0*/  FADD R12, R12, 9.9999997171806853657e-10 ;  /* 0x3089705f0c0c7421 */ /* 0x000fc80000000000 */
[----:B------:R-:W-:-:S04]  /*07f0*/  FMUL R17, R12, R12 ;  /* 0x0000000c0c117220 */ /* 0x000fc80000400000 */
[----:B------:R-:W-:-:S05]  /*0800*/  FMUL R12, R12, R17 ;  /* 0x000000110c0c7220 */ /* 0x000fca0000400000 */
[----:B------:R-:W-:-:S13]  /*0810*/  FSETP.GEU.AND P1, PT, |R12|, 1.175494350822287508e-38, PT ;  /* 0x008000000c00780b */ /* 0x000fda0003f2e200 */
[----:B------:R-:W-:-:S04]  /*0820*/  @!P1 FMUL R12, R12, 16777216 ;  /* 0x4b8000000c0c9820 */ /* 0x000fc80000400000 */
[----:B------:R-:W0:Y:S02]  /*0830*/  MUFU.RSQ R14, R12 ;  /* 0x0000000c000e7308 */ /* 0x000e240000001400 */
[----:B0-----:R-:W-:-:S04]  /*0840*/  @!P1 FMUL R14, R14, 4096 ;  /* 0x458000000e0e9820 */ /* 0x001fc80000400000 */
[----:B------:R-:W-:-:S04]  /*0850*/  FMUL R15, R15, R14 ;  /* 0x0000000e0f0f7220 */ /* 0x000fc80000400000 */
[-C--:B------:R-:W-:Y:S01]  /*0860*/  FFMA R4, R7, R15.reuse, R4 ;  /* 0x0000000f07047223 */ /* 0x080fe20000000004 */
[-C--:B------:R-:W-:Y:S01]  /*0870*/  FFMA R5, R16, R15.reuse, R5 ;  /* 0x0000000f10057223 */ /* 0x080fe20000000005 */
[----:B------:R-:W-:Y:S01]  /*0880*/  FFMA R6, R13, R15, R6 ;  /* 0x0000000f0d067223 */ /* 0x000fe20000000006 */
[----:B------:R-:W-:Y:S06]  /*0890*/  BRA.U !UP0, `(.L_x_4) ;  /* 0x0000000108987547 */ /* 0x000fec000b800000 */
[----:B------:R-:W0:Y:S01]  /*08a0*/  LDS.128 R12, [UR4+0x10] ;  /* 0x00001004ff0c7984 */ /* 0x000e220008000c00 */
[----:B------:R-:W-:Y:S01]  /*08b0*/  UISETP.NE.AND UP0, UPT, UR8, 0x2, UPT ;  /* 0x000000020800788c */ /* 0x000fe2000bf05270 */
        /* <DEDUP_REMOVED lines=18> */
[----:B------:R-:W0:Y:S02]  /*09e0*/  LDS.128 R12, [UR4+0x20] ;  /* 0x00002004ff0c7984 */ /* 0x000e240008000c00 */
        /* <DEDUP_REMOVED lines=16> */
[----:B------:R-:W-:-:S07]  /*0af0*/  FFMA R6, R13, R15, R6 ;  /* 0x0000000f0d067223 */ /* 0x000fce0000000006 */
.L_x_4:
[----:B------:R-:W-:Y:S06]  /*0b00*/  BAR.SYNC.DEFER_BLOCKING 0x0 ;  /* 0x0000000000007b1d */ /* 0x000fec0000010000 */
[----:B------:R-:W-:Y:S05]  /*0b10*/  @P0 BRA `(.L_x_5) ;  /* 0xfffffff4009c0947 */ /* 0x000fea000383ffff */
[----:B------:R-:W1:Y:S01]  /*0b20*/  LDC.64 R2, c[0x0][0x388] ;  /* 0x0000e200ff027b82 */ /* 0x000e620000000a00 */
[----:B------:R-:W-:Y:S02]  /*0b30*/  HFMA2 R7, -RZ, RZ, 0, 0 ;  /* 0x00000000ff077431 */ /* 0x000fe400000001ff */
[----:B-1----:R-:W-:-:S05]  /*0b40*/  IMAD.WIDE R2, R0, 0x10, R2 ;  /* 0x0000001000027825 */ /* 0x002fca00078e0202 */
[----:B------:R-:W-:Y:S01]  /*0b50*/  STG.E.128 desc[UR10][R2.64], R4 ;  /* 0x0000000402007986 */ /* 0x000fe2000c101d0a */
[----:B------:R-:W-:Y:S05]  /*0b60*/  EXIT ;  /* 0x000000000000794d */ /* 0x000fea0003800000 */
        .weak           $__internal_0_$__cuda_sm20_div_u16
        .type           $__internal_0_$__cuda_sm20_div_u16,@function
        .size           $__internal_0_$__cuda_sm20_div_u16,(.L_x_7 - $__internal_0_$__cuda_sm20_div_u16)
$__internal_0_$__cuda_sm20_div_u16:
[----:B------:R-:W0:Y:S01]  /*0b70*/  I2F.U16 R3, UR4 ;  /* 0x0000000400037d06 */ /* 0x000e220008101000 */
[----:B------:R-:W-:Y:S01]  /*0b80*/  MOV R4, 0x4b800000 ;  /* 0x4b80000000047802 */ /* 0x000fe20000000f00 */
[----:B------:R-:W-:Y:S01]  /*0b90*/  HFMA2 R5, -RZ, RZ, 0, 0 ;  /* 0x00000000ff057431 */ /* 0x000fe200000001ff */
[C---:B0-----:R-:W-:Y:S02]  /*0ba0*/  FSETP.GEU.AND P1, PT, |R3|.reuse, 1.175494350822287508e-38, PT ;  /* 0x008000000300780b */ /* 0x041fe40003f2e200 */
[----:B------:R-:W-:Y:S02]  /*0bb0*/  FSETP.GT.AND P0, PT, |R3|, 8.50705917302346158658e+37, PT ;  /* 0x7e8000000300780b */ /* 0x000fe40003f04200 */
[----:B------:R-:W-:-:S04]  /*0bc0*/  FSEL R4, R4, 1, !P1 ;  /* 0x3f80000004047808 */ /* 0x000fc80004800000 */
[----:B------:R-:W-:Y:S02]  /*0bd0*/  FSEL R4, R4, 0.25, !P0 ;  /* 0x3e80000004047808 */ /* 0x000fe40004000000 */
[----:B------:R-:W-:-:S03]  /*0be0*/  ISETP.NE.U32.AND P0, PT, RZ, UR4, PT ;  /* 0x00000004ff007c0c */ /* 0x000fc6000bf05070 */
[----:B------:R-:W-:-:S04]  /*0bf0*/  FMUL R6, R3, R4 ;  /* 0x0000000403067220 */ /* 0x000fc80000400000 */
[----:B------:R-:W0:Y:S02]  /*0c00*/  MUFU.RCP R3, R6 ;  /* 0x0000000600037308 */ /* 0x000e240000001000 */
[----:B0-----:R-:W-:Y:S01]  /*0c10*/  FMUL R4, R4, R3 ;  /* 0x0000000304047220 */ /* 0x001fe20000400000 */
[----:B------:R-:W-:-:S04]  /*0c20*/  I2FP.F32.U32.RZ R3, 0x3ff ;  /* 0x000003ff00037845 */ /* 0x000fc8000020d000 */
[----:B------:R-:W-:-:S05]  /*0c30*/  IADD3 R4, PT, PT, R4, 0x2, RZ ;  /* 0x0000000204047810 */ /* 0x000fca0007ffe0ff */
[----:B------:R-:W-:Y:S01]  /*0c40*/  FMUL.RZ R3, R3, R4 ;  /* 0x0000000403037220 */ /* 0x000fe2000040c000 */
[----:B------:R-:W-:-:S05]  /*0c50*/  MOV R4, R11 ;  /* 0x0000000b00047202 */ /* 0x000fca0000000f00 */
[----:B------:R-:W0:Y:S02]  /*0c60*/  F2I.U32.TRUNC.NTZ R3, R3 ;  /* 0x0000000300037305 */ /* 0x000e24000020f000 */
[----:B0-----:R-:W-:Y:S02]  /*0c70*/  LOP3.LUT R7, R3, 0xffff, RZ, 0xc0, !PT ;  /* 0x0000ffff03077812 */ /* 0x001fe400078ec0ff */
[----:B------:R-:W-:Y:S01]  /*0c80*/  @!P0 MOV R7, 0xffffffff ;  /* 0xffffffff00078802 */ /* 0x000fe20000000f00 */
[----:B------:R-:W-:Y:S06]  /*0c90*/  RET.REL.NODEC R4 `(_Z16forceCalculationPvS_) ;  /* 0xfffffff004d87950 */ /* 0x000fec0003c3ffff */
.L_x_6:
        /* <DEDUP_REMOVED lines=14> */
.L_x_7:


//--------------------- .nv.shared._Z16updateVelocitiesiP6float4S0_S0_d --------------------------
	.section	.nv.shared._Z16updateVelocitiesiP6float4S0_S0_d,"aw",@nobits
	.sectionflags	@""
	.align	16
	.zero		1024


//--------------------- .nv.shared.reserved.0     --------------------------
	.section	.nv.shared.reserved.0,"aw",@nobits
	.weak		__nv_reservedSMEM_offset_0_alias
	.size		__nv_reservedSMEM_offset_0_alias, 0, 64
	.other		__nv_reservedSMEM_offset_0_alias,@"STO_CUDA_RESERVED_SHARED STV_DEFAULT"
__nv_reservedSMEM_offset_0_alias:
	.zero		0
	.zero		64


//--------------------- .nv.shared._Z15updatePositionsiP6float4S0_S0_f --------------------------
	.section	.nv.shared._Z15updatePositionsiP6float4S0_S0_f,"aw",@nobits
	.sectionflags	@""
	.align	16
	.zero		1024


//--------------------- .nv.shared._Z16forceCalculationPvS_ --------------------------
	.section	.nv.shared._Z16forceCalculationPvS_,"aw",@nobits
	.sectionflags	@""
	.align	16
	.zero		1024


//--------------------- .nv.constant0._Z16updateVelocitiesiP6float4S0_S0_d --------------------------
	.section	.nv.constant0._Z16updateVelocitiesiP6float4S0_S0_d,"a",@progbits
	.sectionflags	@""
	.align	4
.nv.constant0._Z16updateVelocitiesiP6float4S0_S0_d:
	.zero		936


//--------------------- .nv.constant0._Z15updatePositionsiP6float4S0_S0_f --------------------------
	.section	.nv.constant0._Z15updatePositionsiP6float4S0_S0_f,"a",@progbits
	.sectionflags	@""
	.align	4
.nv.constant0._Z15updatePositionsiP6float4S0_S0_f:
	.zero		932


//--------------------- .nv.constant0._Z16forceCalculationPvS_ --------------------------
	.section	.nv.constant0._Z16forceCalculationPvS_,"a",@progbits
	.sectionflags	@""
	.align	4
.nv.constant0._Z16forceCalculationPvS_:
	.zero		912


//--------------------- SYMBOLS --------------------------

	.type		.nv.reservedSmem.offset0,@object
	.size		.nv.reservedSmem.offset0,0x4
	.type		.nv.reservedSmem.cap,@object
	.size		.nv.reservedSmem.cap,0x4
